//
// Generated by NVIDIA NVVM Compiler
//
// Compiler Build ID: CL-36424714
// Cuda compilation tools, release 13.0, V13.0.88
// Based on NVVM 20.0.0
//

.version 9.0
.target sm_100
.address_size 64

	// .globl	_Z6vecIncPiS_

.visible .entry _Z6vecIncPiS_(
	.param .u64 .ptr .align 1 _Z6vecIncPiS__param_0,
	.param .u64 .ptr .align 1 _Z6vecIncPiS__param_1
)
{
	.reg .pred 	%p<3>;
	.reg .b32 	%r<7>;
	.reg .b64 	%rd<14>;

	ld.param.u64 	%rd7, [_Z6vecIncPiS__param_0];
	ld.param.u64 	%rd8, [_Z6vecIncPiS__param_1];
	mov.u32 	%r6, %tid.x;
	setp.gt.u32 	%p1, %r6, 999;
	@%p1 bra 	$L__BB0_3;
	mul.wide.u32 	%rd9, %r6, 4;
	cvta.to.global.u64 	%rd10, %rd8;
	add.s64 	%rd13, %rd10, %rd9;
	cvta.to.global.u64 	%rd11, %rd7;
	add.s64 	%rd12, %rd11, %rd9;
$L__BB0_2:
	ld.global.u32 	%r4, [%rd12];
	add.s32 	%r5, %r4, 1;
	st.global.u32 	[%rd13], %r5;
	add.s32 	%r3, %r6, 256;
	add.s64 	%rd13, %rd13, 1024;
	add.s64 	%rd12, %rd12, 1024;
	setp.lt.u32 	%p2, %r6, 744;
	mov.u32 	%r6, %r3;
	@%p2 bra 	$L__BB0_2;
$L__BB0_3:
	ret;

}


// ===== COMPILED SASS (sm_100) =====

	.target	sm_100

	.elftype	@"ET_EXEC"


//--------------------- .note.nv.tkinfo           --------------------------
	.section	.note.nv.tkinfo,"",@"SHT_NOTE"
	.sectionflags	@"SHF_NOTE_NV_TKINFO"
	.tkinfo
        /*0018*/ 	.word	0x00000002
        /*0030*/ 	.string	""
        /*0030*/ 	.string	"ptxas"
        /*0030*/ 	.string	"Cuda compilation tools, release 13.0, V13.0.88"
        /*0030*/ 	.string	"Build cuda_13.0.r13.0/compiler.36424714_0"
        /*0030*/ 	.string	"-arch sm_100 -m 64 "



//--------------------- .note.nv.cuinfo           --------------------------
	.section	.note.nv.cuinfo,"",@"SHT_NOTE"
	.sectionflags	@"SHF_NOTE_NV_CUINFO"
        /*0018*/ 	.short	0x0002
        /*001a*/ 	.short	0x0064
        /*001c*/ 	.short	0x0082
	.zero		2


//--------------------- .nv.info                  --------------------------
	.section	.nv.info,"",@"SHT_CUDA_INFO"
	.align	4


	//----- nvinfo : EIATTR_REGCOUNT
	.align		4
        /*0000*/ 	.byte	0x04, 0x2f
        /*0002*/ 	.short	(.L_1 - .L_0)
	.align		4
.L_0:
        /*0004*/ 	.word	index@(_Z6vecIncPiS_)
        /*0008*/ 	.word	0x0000000e


	//----- nvinfo : EIATTR_FRAME_SIZE
	.align		4
.L_1:
        /*000c*/ 	.byte	0x04, 0x11
        /*000e*/ 	.short	(.L_3 - .L_2)
	.align		4
.L_2:
        /*0010*/ 	.word	index@(_Z6vecIncPiS_)
        /*0014*/ 	.word	0x00000000


	//----- nvinfo : EIATTR_MIN_STACK_SIZE
	.align		4
.L_3:
        /*0018*/ 	.byte	0x04, 0x12
        /*001a*/ 	.short	(.L_5 - .L_4)
	.align		4
.L_4:
        /*001c*/ 	.word	index@(_Z6vecIncPiS_)
        /*0020*/ 	.word	0x00000000
.L_5:


//--------------------- .nv.compat                --------------------------
	.section	.nv.compat,"",@"SHT_CUDA_COMPAT_INFO"
	.align	4
        /*0000*/ 	.byte	0x02, 0x09, 0x00, 0x00, 0x02, 0x02, 0x01, 0x00, 0x02, 0x05, 0x05, 0x00, 0x03, 0x07, 0x01, 0x01
        /*0010*/ 	.byte	0x02, 0x03, 0x00, 0x00, 0x02, 0x06, 0x01, 0x00, 0x04, 0x0b, 0x08, 0x00, 0x09, 0x00, 0x00, 0x00
        /*0020*/ 	.byte	0x00, 0x00, 0x00, 0x00


//--------------------- .nv.info._Z6vecIncPiS_    --------------------------
	.section	.nv.info._Z6vecIncPiS_,"",@"SHT_CUDA_INFO"
	.sectionflags	@""
	.align	4


	//----- nvinfo : EIATTR_CUDA_API_VERSION
	.align		4
        /*0000*/ 	.byte	0x04, 0x37
        /*0002*/ 	.short	(.L_7 - .L_6)
.L_6:
        /*0004*/ 	.word	0x00000082


	//----- nvinfo : EIATTR_KPARAM_INFO
	.align		4
.L_7:
        /*0008*/ 	.byte	0x04, 0x17
        /*000a*/ 	.short	(.L_9 - .L_8)
.L_8:
        /*000c*/ 	.word	0x00000000
        /*0010*/ 	.short	0x0001
        /*0012*/ 	.short	0x0008
        /*0014*/ 	.byte	0x00, 0xf5, 0x21, 0x00


	//----- nvinfo : EIATTR_KPARAM_INFO
	.align		4
.L_9:
        /*0018*/ 	.byte	0x04, 0x17
        /*001a*/ 	.short	(.L_11 - .L_10)
.L_10:
        /*001c*/ 	.word	0x00000000
        /*0020*/ 	.short	0x0000
        /*0022*/ 	.short	0x0000
        /*0024*/ 	.byte	0x00, 0xf5, 0x21, 0x00


	//----- nvinfo : EIATTR_SPARSE_MMA_MASK
	.align		4
.L_11:
        /*0028*/ 	.byte	0x03, 0x50
        /*002a*/ 	.short	0x0000


	//----- nvinfo : EIATTR_MAXREG_COUNT
	.align		4
        /*002c*/ 	.byte	0x03, 0x1b
        /*002e*/ 	.short	0x00ff


	//----- nvinfo : EIATTR_MERCURY_ISA_VERSION
	.align		4
        /*0030*/ 	.byte	0x03, 0x5f
        /*0032*/ 	.short	0x0101


	//----- nvinfo : EIATTR_VRC_CTA_INIT_COUNT
	.align		4
        /*0034*/ 	.byte	0x02, 0x4a
	.zero		1
	.zero		1


	//----- nvinfo : EIATTR_EXIT_INSTR_OFFSETS
	.align		4
        /*0038*/ 	.byte	0x04, 0x1c
        /*003a*/ 	.short	(.L_13 - .L_12)


	//   ....[0]....
.L_12:
        /*003c*/ 	.word	0x00000030


	//   ....[1]....
        /*0040*/ 	.word	0x000001a0


	//----- nvinfo : EIATTR_CRS_STACK_SIZE
	.align		4
.L_13:
        /*0044*/ 	.byte	0x04, 0x1e
        /*0046*/ 	.short	(.L_15 - .L_14)
.L_14:
        /*0048*/ 	.word	0x00000000


	//----- nvinfo : EIATTR_CBANK_PARAM_SIZE
	.align		4
.L_15:
        /*004c*/ 	.byte	0x03, 0x19
        /*004e*/ 	.short	0x0010


	//----- nvinfo : EIATTR_PARAM_CBANK
	.align		4
        /*0050*/ 	.byte	0x04, 0x0a
        /*0052*/ 	.short	(.L_17 - .L_16)
	.align		4
.L_16:
        /*0054*/ 	.word	index@(.nv.constant0._Z6vecIncPiS_)
        /*0058*/ 	.short	0x0380
        /*005a*/ 	.short	0x0010


	//----- nvinfo : EIATTR_SW_WAR
	.align		4
.L_17:
        /*005c*/ 	.byte	0x04, 0x36
        /*005e*/ 	.short	(.L_19 - .L_18)
.L_18:
        /*0060*/ 	.word	0x00000008
.L_19:


//--------------------- .nv.callgraph             --------------------------
	.section	.nv.callgraph,"",@"SHT_CUDA_CALLGRAPH"
	.align	4
	.sectionentsize	8
	.align		4
        /*0000*/ 	.word	0x00000000
	.align		4
        /*0004*/ 	.word	0xffffffff
	.align		4
        /*0008*/ 	.word	0x00000000
	.align		4
        /*000c*/ 	.word	0xfffffffe
	.align		4
        /*0010*/ 	.word	0x00000000
	.align		4
        /*0014*/ 	.word	0xfffffffd
	.align		4
        /*0018*/ 	.word	0x00000000
	.align		4
        /*001c*/ 	.word	0xfffffffc


//--------------------- .text._Z6vecIncPiS_       --------------------------
	.section	.text._Z6vecIncPiS_,"ax",@progbits
	.align	128
        .global         _Z6vecIncPiS_
        .type           _Z6vecIncPiS_,@function
        .size           _Z6vecIncPiS_,(.L_x_2 - _Z6vecIncPiS_)
        .other          _Z6vecIncPiS_,@"STO_CUDA_ENTRY STV_DEFAULT"
_Z6vecIncPiS_:
.text._Z6vecIncPiS_:
[----:B------:R-:W-:Y:S01]  /*0000*/  LDC R1, c[0x0][0x37c] ;  /* 0x0000df00ff017b82 */ /* 0x000fe20000000800 */
[----:B------:R-:W0:Y:S02]  /*0010*/  S2R R7, SR_TID.X ;  /* 0x0000000000077919 */ /* 0x000e240000002100 */
[----:B0-----:R-:W-:-:S13]  /*0020*/  ISETP.GT.U32.AND P0, PT, R7, 0x3e7, PT ;  /* 0x000003e70700780c */ /* 0x001fda0003f04070 */
[----:B------:R-:W-:Y:S05]  /*0030*/  @P0 EXIT ;  /* 0x000000000000094d */ /* 0x000fea0003800000 */
[----:B------:R-:W0:Y:S01]  /*0040*/  LDC.64 R2, c[0x0][0x388] ;  /* 0x0000e200ff027b82 */ /* 0x000e220000000a00 */
[----:B------:R-:W1:Y:S07]  /*0050*/  LDCU.64 UR4, c[0x0][0x358] ;  /* 0x00006b00ff0477ac */ /* 0x000e6e0008000a00 */
[----:B------:R-:W2:Y:S01]  /*0060*/  LDC.64 R4, c[0x0][0x380] ;  /* 0x0000e000ff047b82 */ /* 0x000ea20000000a00 */
[----:B0-----:R-:W-:-:S04]  /*0070*/  IMAD.WIDE.U32 R2, R7, 0x4, R2 ;  /* 0x0000000407027825 */ /* 0x001fc800078e0002 */
[----:B------:R-:W-:Y:S01]  /*0080*/  IMAD.MOV.U32 R6, RZ, RZ, R2 ;  /* 0x000000ffff067224 */ /* 0x000fe200078e0002 */
[----:B------:R-:W-:Y:S01]  /*0090*/  MOV R11, R3 ;  /* 0x00000003000b7202 */ /* 0x000fe20000000f00 */
[----:B--2---:R-:W-:-:S04]  /*00a0*/  IMAD.WIDE.U32 R4, R7, 0x4, R4 ;  /* 0x0000000407047825 */ /* 0x004fc800078e0004 */
[----:B-1----:R-:W-:-:S07]  /*00b0*/  IMAD.MOV.U32 R9, RZ, RZ, R5 ;  /* 0x000000ffff097224 */ /* 0x002fce00078e0005 */
.L_x_0:
[----:B0-----:R-:W-:Y:S01]  /*00c0*/  MOV R2, R4 ;  /* 0x0000000400027202 */ /* 0x001fe20000000f00 */
[----:B------:R-:W-:-:S05]  /*00d0*/  IMAD.MOV.U32 R3, RZ, RZ, R9 ;  /* 0x000000ffff037224 */ /* 0x000fca00078e0009 */
[----:B------:R0:W2:Y:S01]  /*00e0*/  LDG.E R0, desc[UR4][R2.64] ;  /* 0x0000000402007981 */ /* 0x0000a2000c1e1900 */
[C---:B------:R-:W-:Y:S01]  /*00f0*/  ISETP.GE.U32.AND P0, PT, R7.reuse, 0x2e8, PT ;  /* 0x000002e80700780c */ /* 0x040fe20003f06070 */
[----:B------:R-:W-:Y:S01]  /*0100*/  VIADD R7, R7, 0x100 ;  /* 0x0000010007077836 */ /* 0x000fe20000000000 */
[----:B------:R-:W-:-:S05]  /*0110*/  IADD3 R4, P2, PT, R4, 0x400, RZ ;  /* 0x0000040004047810 */ /* 0x000fca0007f5e0ff */
[----:B------:R-:W-:Y:S02]  /*0120*/  IMAD.X R9, RZ, RZ, R9, P2 ;  /* 0x000000ffff097224 */ /* 0x000fe400010e0609 */
[----:B0-----:R-:W-:Y:S01]  /*0130*/  IMAD.MOV.U32 R2, RZ, RZ, R6 ;  /* 0x000000ffff027224 */ /* 0x001fe200078e0006 */
[----:B------:R-:W-:Y:S02]  /*0140*/  MOV R3, R11 ;  /* 0x0000000b00037202 */ /* 0x000fe40000000f00 */
[----:B------:R-:W-:-:S04]  /*0150*/  IADD3 R6, P1, PT, R6, 0x400, RZ ;  /* 0x0000040006067810 */ /* 0x000fc80007f3e0ff */
[----:B------:R-:W-:Y:S02]  /*0160*/  IADD3.X R11, PT, PT, RZ, R11, RZ, P1, !PT ;  /* 0x0000000bff0b7210 */ /* 0x000fe40000ffe4ff */
[----:B--2---:R-:W-:-:S05]  /*0170*/  IADD3 R5, PT, PT, R0, 0x1, RZ ;  /* 0x0000000100057810 */ /* 0x004fca0007ffe0ff */
[----:B------:R0:W-:Y:S01]  /*0180*/  STG.E desc[UR4][R2.64], R5 ;  /* 0x0000000502007986 */ /* 0x0001e2000c101904 */
[----:B------:R-:W-:Y:S05]  /*0190*/  @!P0 BRA `(.L_x_0) ;  /* 0xfffffffc00c88947 */ /* 0x000fea000383ffff */
[----:B------:R-:W-:Y:S05]  /*01a0*/  EXIT ;  /* 0x000000000000794d */ /* 0x000fea0003800000 */
.L_x_1:
[----:B------:R-:W-:-:S00]  /*01b0*/  BRA `(.L_x_1) ;  /* 0xfffffffc00fc7947 */ /* 0x000fc0000383ffff */
[----:B------:R-:W-:-:S00]  /*01c0*/  NOP ;  /* 0x0000000000007918 */ /* 0x000fc00000000000 */
        /* <DEDUP_REMOVED lines=11> */
.L_x_2:


//--------------------- .nv.shared.reserved.0     --------------------------
	.section	.nv.shared.reserved.0,"aw",@nobits
	.weak		__nv_reservedSMEM_offset_0_alias
	.size		__nv_reservedSMEM_offset_0_alias, 0, 64
	.other		__nv_reservedSMEM_offset_0_alias,@"STO_CUDA_RESERVED_SHARED STV_DEFAULT"
__nv_reservedSMEM_offset_0_alias:
	.zero		0
	.zero		64


//--------------------- .nv.constant0._Z6vecIncPiS_ --------------------------
	.section	.nv.constant0._Z6vecIncPiS_,"a",@progbits
	.sectionflags	@""
	.align	4
.nv.constant0._Z6vecIncPiS_:
	.zero		912


//--------------------- SYMBOLS --------------------------

	.type		.nv.reservedSmem.offset0,@object
	.size		.nv.reservedSmem.offset0,0x4
